//
// Generated by NVIDIA NVVM Compiler
//
// Compiler Build ID: CL-36424714
// Cuda compilation tools, release 13.0, V13.0.88
// Based on NVVM 20.0.0
//

.version 9.0
.target sm_100
.address_size 64

	// .globl	_Z16histogram_kernelPKcjPjii
.extern .shared .align 16 .b8 s_hist[];

.visible .entry _Z16histogram_kernelPKcjPjii(
	.param .u64 .ptr .align 1 _Z16histogram_kernelPKcjPjii_param_0,
	.param .u32 _Z16histogram_kernelPKcjPjii_param_1,
	.param .u64 .ptr .align 1 _Z16histogram_kernelPKcjPjii_param_2,
	.param .u32 _Z16histogram_kernelPKcjPjii_param_3,
	.param .u32 _Z16histogram_kernelPKcjPjii_param_4
)
{
	.reg .pred 	%p<69>;
	.reg .b32 	%r<234>;
	.reg .b64 	%rd<9>;

	ld.param.u64 	%rd3, [_Z16histogram_kernelPKcjPjii_param_0];
	ld.param.u32 	%r28, [_Z16histogram_kernelPKcjPjii_param_1];
	ld.param.u64 	%rd4, [_Z16histogram_kernelPKcjPjii_param_2];
	ld.param.u32 	%r29, [_Z16histogram_kernelPKcjPjii_param_3];
	ld.param.u32 	%r30, [_Z16histogram_kernelPKcjPjii_param_4];
	sub.s32 	%r1, %r30, %r29;
	shl.b32 	%r31, %r1, 5;
	add.s32 	%r2, %r31, 32;
	mov.u32 	%r233, %tid.x;
	setp.ge.s32 	%p1, %r233, %r2;
	@%p1 bra 	$L__BB0_3;
	mov.u32 	%r4, %ntid.x;
	mov.u32 	%r232, %r233;
$L__BB0_2:
	shl.b32 	%r32, %r232, 2;
	mov.u32 	%r33, s_hist;
	add.s32 	%r34, %r33, %r32;
	mov.b32 	%r35, 0;
	st.shared.u32 	[%r34], %r35;
	add.s32 	%r232, %r232, %r4;
	setp.lt.s32 	%p2, %r232, %r2;
	@%p2 bra 	$L__BB0_2;
$L__BB0_3:
	bar.sync 	0;
	mov.u32 	%r36, %ctaid.x;
	mov.u32 	%r7, %ntid.x;
	mad.lo.s32 	%r37, %r36, %r7, %r233;
	shl.b32 	%r8, %r37, 4;
	and.b32  	%r9, %r233, 31;
	setp.ge.u32 	%p3, %r8, %r28;
	cvt.s64.s32 	%rd5, %r8;
	cvta.to.global.u64 	%rd6, %rd3;
	add.s64 	%rd1, %rd6, %rd5;
	@%p3 bra 	$L__BB0_6;
	ld.global.u8 	%r10, [%rd1];
	setp.lt.s32 	%p4, %r10, %r29;
	setp.lt.s32 	%p5, %r30, %r10;
	or.pred  	%p6, %p4, %p5;
	@%p6 bra 	$L__BB0_6;
	sub.s32 	%r38, %r10, %r29;
	shl.b32 	%r39, %r38, 7;
	shl.b32 	%r40, %r9, 2;
	or.b32  	%r41, %r39, %r40;
	mov.u32 	%r42, s_hist;
	add.s32 	%r43, %r42, %r41;
	atom.shared.add.u32 	%r44, [%r43], 1;
$L__BB0_6:
	add.s32 	%r45, %r8, 1;
	setp.ge.u32 	%p7, %r45, %r28;
	@%p7 bra 	$L__BB0_9;
	ld.global.u8 	%r11, [%rd1+1];
	setp.lt.s32 	%p8, %r11, %r29;
	setp.lt.s32 	%p9, %r30, %r11;
	or.pred  	%p10, %p8, %p9;
	@%p10 bra 	$L__BB0_9;
	sub.s32 	%r46, %r11, %r29;
	shl.b32 	%r47, %r46, 7;
	shl.b32 	%r48, %r9, 2;
	or.b32  	%r49, %r47, %r48;
	mov.u32 	%r50, s_hist;
	add.s32 	%r51, %r50, %r49;
	atom.shared.add.u32 	%r52, [%r51], 1;
$L__BB0_9:
	add.s32 	%r53, %r8, 2;
	setp.ge.u32 	%p11, %r53, %r28;
	@%p11 bra 	$L__BB0_12;
	ld.global.u8 	%r12, [%rd1+2];
	setp.lt.s32 	%p12, %r12, %r29;
	setp.lt.s32 	%p13, %r30, %r12;
	or.pred  	%p14, %p12, %p13;
	@%p14 bra 	$L__BB0_12;
	sub.s32 	%r54, %r12, %r29;
	shl.b32 	%r55, %r54, 7;
	shl.b32 	%r56, %r9, 2;
	or.b32  	%r57, %r55, %r56;
	mov.u32 	%r58, s_hist;
	add.s32 	%r59, %r58, %r57;
	atom.shared.add.u32 	%r60, [%r59], 1;
$L__BB0_12:
	add.s32 	%r61, %r8, 3;
	setp.ge.u32 	%p15, %r61, %r28;
	@%p15 bra 	$L__BB0_15;
	ld.global.u8 	%r13, [%rd1+3];
	setp.lt.s32 	%p16, %r13, %r29;
	setp.lt.s32 	%p17, %r30, %r13;
	or.pred  	%p18, %p16, %p17;
	@%p18 bra 	$L__BB0_15;
	sub.s32 	%r62, %r13, %r29;
	shl.b32 	%r63, %r62, 7;
	shl.b32 	%r64, %r9, 2;
	or.b32  	%r65, %r63, %r64;
	mov.u32 	%r66, s_hist;
	add.s32 	%r67, %r66, %r65;
	atom.shared.add.u32 	%r68, [%r67], 1;
$L__BB0_15:
	add.s32 	%r69, %r8, 4;
	setp.ge.u32 	%p19, %r69, %r28;
	@%p19 bra 	$L__BB0_18;
	ld.global.u8 	%r14, [%rd1+4];
	setp.lt.s32 	%p20, %r14, %r29;
	setp.lt.s32 	%p21, %r30, %r14;
	or.pred  	%p22, %p20, %p21;
	@%p22 bra 	$L__BB0_18;
	sub.s32 	%r70, %r14, %r29;
	shl.b32 	%r71, %r70, 7;
	shl.b32 	%r72, %r9, 2;
	or.b32  	%r73, %r71, %r72;
	mov.u32 	%r74, s_hist;
	add.s32 	%r75, %r74, %r73;
	atom.shared.add.u32 	%r76, [%r75], 1;
$L__BB0_18:
	add.s32 	%r77, %r8, 5;
	setp.ge.u32 	%p23, %r77, %r28;
	@%p23 bra 	$L__BB0_21;
	ld.global.u8 	%r15, [%rd1+5];
	setp.lt.s32 	%p24, %r15, %r29;
	setp.lt.s32 	%p25, %r30, %r15;
	or.pred  	%p26, %p24, %p25;
	@%p26 bra 	$L__BB0_21;
	sub.s32 	%r78, %r15, %r29;
	shl.b32 	%r79, %r78, 7;
	shl.b32 	%r80, %r9, 2;
	or.b32  	%r81, %r79, %r80;
	mov.u32 	%r82, s_hist;
	add.s32 	%r83, %r82, %r81;
	atom.shared.add.u32 	%r84, [%r83], 1;
$L__BB0_21:
	add.s32 	%r85, %r8, 6;
	setp.ge.u32 	%p27, %r85, %r28;
	@%p27 bra 	$L__BB0_24;
	ld.global.u8 	%r16, [%rd1+6];
	setp.lt.s32 	%p28, %r16, %r29;
	setp.lt.s32 	%p29, %r30, %r16;
	or.pred  	%p30, %p28, %p29;
	@%p30 bra 	$L__BB0_24;
	sub.s32 	%r86, %r16, %r29;
	shl.b32 	%r87, %r86, 7;
	shl.b32 	%r88, %r9, 2;
	or.b32  	%r89, %r87, %r88;
	mov.u32 	%r90, s_hist;
	add.s32 	%r91, %r90, %r89;
	atom.shared.add.u32 	%r92, [%r91], 1;
$L__BB0_24:
	add.s32 	%r93, %r8, 7;
	setp.ge.u32 	%p31, %r93, %r28;
	@%p31 bra 	$L__BB0_27;
	ld.global.u8 	%r17, [%rd1+7];
	setp.lt.s32 	%p32, %r17, %r29;
	setp.lt.s32 	%p33, %r30, %r17;
	or.pred  	%p34, %p32, %p33;
	@%p34 bra 	$L__BB0_27;
	sub.s32 	%r94, %r17, %r29;
	shl.b32 	%r95, %r94, 7;
	shl.b32 	%r96, %r9, 2;
	or.b32  	%r97, %r95, %r96;
	mov.u32 	%r98, s_hist;
	add.s32 	%r99, %r98, %r97;
	atom.shared.add.u32 	%r100, [%r99], 1;
$L__BB0_27:
	add.s32 	%r101, %r8, 8;
	setp.ge.u32 	%p35, %r101, %r28;
	@%p35 bra 	$L__BB0_30;
	ld.global.u8 	%r18, [%rd1+8];
	setp.lt.s32 	%p36, %r18, %r29;
	setp.lt.s32 	%p37, %r30, %r18;
	or.pred  	%p38, %p36, %p37;
	@%p38 bra 	$L__BB0_30;
	sub.s32 	%r102, %r18, %r29;
	shl.b32 	%r103, %r102, 7;
	shl.b32 	%r104, %r9, 2;
	or.b32  	%r105, %r103, %r104;
	mov.u32 	%r106, s_hist;
	add.s32 	%r107, %r106, %r105;
	atom.shared.add.u32 	%r108, [%r107], 1;
$L__BB0_30:
	add.s32 	%r109, %r8, 9;
	setp.ge.u32 	%p39, %r109, %r28;
	@%p39 bra 	$L__BB0_33;
	ld.global.u8 	%r19, [%rd1+9];
	setp.lt.s32 	%p40, %r19, %r29;
	setp.lt.s32 	%p41, %r30, %r19;
	or.pred  	%p42, %p40, %p41;
	@%p42 bra 	$L__BB0_33;
	sub.s32 	%r110, %r19, %r29;
	shl.b32 	%r111, %r110, 7;
	shl.b32 	%r112, %r9, 2;
	or.b32  	%r113, %r111, %r112;
	mov.u32 	%r114, s_hist;
	add.s32 	%r115, %r114, %r113;
	atom.shared.add.u32 	%r116, [%r115], 1;
$L__BB0_33:
	add.s32 	%r117, %r8, 10;
	setp.ge.u32 	%p43, %r117, %r28;
	@%p43 bra 	$L__BB0_36;
	ld.global.u8 	%r20, [%rd1+10];
	setp.lt.s32 	%p44, %r20, %r29;
	setp.lt.s32 	%p45, %r30, %r20;
	or.pred  	%p46, %p44, %p45;
	@%p46 bra 	$L__BB0_36;
	sub.s32 	%r118, %r20, %r29;
	shl.b32 	%r119, %r118, 7;
	shl.b32 	%r120, %r9, 2;
	or.b32  	%r121, %r119, %r120;
	mov.u32 	%r122, s_hist;
	add.s32 	%r123, %r122, %r121;
	atom.shared.add.u32 	%r124, [%r123], 1;
$L__BB0_36:
	add.s32 	%r125, %r8, 11;
	setp.ge.u32 	%p47, %r125, %r28;
	@%p47 bra 	$L__BB0_39;
	ld.global.u8 	%r21, [%rd1+11];
	setp.lt.s32 	%p48, %r21, %r29;
	setp.lt.s32 	%p49, %r30, %r21;
	or.pred  	%p50, %p48, %p49;
	@%p50 bra 	$L__BB0_39;
	sub.s32 	%r126, %r21, %r29;
	shl.b32 	%r127, %r126, 7;
	shl.b32 	%r128, %r9, 2;
	or.b32  	%r129, %r127, %r128;
	mov.u32 	%r130, s_hist;
	add.s32 	%r131, %r130, %r129;
	atom.shared.add.u32 	%r132, [%r131], 1;
$L__BB0_39:
	add.s32 	%r133, %r8, 12;
	setp.ge.u32 	%p51, %r133, %r28;
	@%p51 bra 	$L__BB0_42;
	ld.global.u8 	%r22, [%rd1+12];
	setp.lt.s32 	%p52, %r22, %r29;
	setp.lt.s32 	%p53, %r30, %r22;
	or.pred  	%p54, %p52, %p53;
	@%p54 bra 	$L__BB0_42;
	sub.s32 	%r134, %r22, %r29;
	shl.b32 	%r135, %r134, 7;
	shl.b32 	%r136, %r9, 2;
	or.b32  	%r137, %r135, %r136;
	mov.u32 	%r138, s_hist;
	add.s32 	%r139, %r138, %r137;
	atom.shared.add.u32 	%r140, [%r139], 1;
$L__BB0_42:
	add.s32 	%r141, %r8, 13;
	setp.ge.u32 	%p55, %r141, %r28;
	@%p55 bra 	$L__BB0_45;
	ld.global.u8 	%r23, [%rd1+13];
	setp.lt.s32 	%p56, %r23, %r29;
	setp.lt.s32 	%p57, %r30, %r23;
	or.pred  	%p58, %p56, %p57;
	@%p58 bra 	$L__BB0_45;
	sub.s32 	%r142, %r23, %r29;
	shl.b32 	%r143, %r142, 7;
	shl.b32 	%r144, %r9, 2;
	or.b32  	%r145, %r143, %r144;
	mov.u32 	%r146, s_hist;
	add.s32 	%r147, %r146, %r145;
	atom.shared.add.u32 	%r148, [%r147], 1;
$L__BB0_45:
	add.s32 	%r149, %r8, 14;
	setp.ge.u32 	%p59, %r149, %r28;
	@%p59 bra 	$L__BB0_48;
	ld.global.u8 	%r24, [%rd1+14];
	setp.lt.s32 	%p60, %r24, %r29;
	setp.lt.s32 	%p61, %r30, %r24;
	or.pred  	%p62, %p60, %p61;
	@%p62 bra 	$L__BB0_48;
	sub.s32 	%r150, %r24, %r29;
	shl.b32 	%r151, %r150, 7;
	shl.b32 	%r152, %r9, 2;
	or.b32  	%r153, %r151, %r152;
	mov.u32 	%r154, s_hist;
	add.s32 	%r155, %r154, %r153;
	atom.shared.add.u32 	%r156, [%r155], 1;
$L__BB0_48:
	add.s32 	%r157, %r8, 15;
	setp.ge.u32 	%p63, %r157, %r28;
	@%p63 bra 	$L__BB0_51;
	ld.global.u8 	%r25, [%rd1+15];
	setp.lt.s32 	%p64, %r25, %r29;
	setp.lt.s32 	%p65, %r30, %r25;
	or.pred  	%p66, %p64, %p65;
	@%p66 bra 	$L__BB0_51;
	sub.s32 	%r158, %r25, %r29;
	shl.b32 	%r159, %r158, 7;
	shl.b32 	%r160, %r9, 2;
	or.b32  	%r161, %r159, %r160;
	mov.u32 	%r162, s_hist;
	add.s32 	%r163, %r162, %r161;
	atom.shared.add.u32 	%r164, [%r163], 1;
$L__BB0_51:
	bar.sync 	0;
	setp.gt.s32 	%p67, %r233, %r1;
	@%p67 bra 	$L__BB0_54;
	cvta.to.global.u64 	%rd2, %rd4;
	mov.u32 	%r166, s_hist;
$L__BB0_53:
	shl.b32 	%r165, %r233, 7;
	add.s32 	%r167, %r166, %r165;
	ld.shared.v4.u32 	{%r168, %r169, %r170, %r171}, [%r167];
	add.s32 	%r172, %r169, %r168;
	add.s32 	%r173, %r170, %r172;
	add.s32 	%r174, %r171, %r173;
	ld.shared.v4.u32 	{%r175, %r176, %r177, %r178}, [%r167+16];
	add.s32 	%r179, %r175, %r174;
	add.s32 	%r180, %r176, %r179;
	add.s32 	%r181, %r177, %r180;
	add.s32 	%r182, %r178, %r181;
	ld.shared.v4.u32 	{%r183, %r184, %r185, %r186}, [%r167+32];
	add.s32 	%r187, %r183, %r182;
	add.s32 	%r188, %r184, %r187;
	add.s32 	%r189, %r185, %r188;
	add.s32 	%r190, %r186, %r189;
	ld.shared.v4.u32 	{%r191, %r192, %r193, %r194}, [%r167+48];
	add.s32 	%r195, %r191, %r190;
	add.s32 	%r196, %r192, %r195;
	add.s32 	%r197, %r193, %r196;
	add.s32 	%r198, %r194, %r197;
	ld.shared.v4.u32 	{%r199, %r200, %r201, %r202}, [%r167+64];
	add.s32 	%r203, %r199, %r198;
	add.s32 	%r204, %r200, %r203;
	add.s32 	%r205, %r201, %r204;
	add.s32 	%r206, %r202, %r205;
	ld.shared.v4.u32 	{%r207, %r208, %r209, %r210}, [%r167+80];
	add.s32 	%r211, %r207, %r206;
	add.s32 	%r212, %r208, %r211;
	add.s32 	%r213, %r209, %r212;
	add.s32 	%r214, %r210, %r213;
	ld.shared.v4.u32 	{%r215, %r216, %r217, %r218}, [%r167+96];
	add.s32 	%r219, %r215, %r214;
	add.s32 	%r220, %r216, %r219;
	add.s32 	%r221, %r217, %r220;
	add.s32 	%r222, %r218, %r221;
	ld.shared.v4.u32 	{%r223, %r224, %r225, %r226}, [%r167+112];
	add.s32 	%r227, %r223, %r222;
	add.s32 	%r228, %r224, %r227;
	add.s32 	%r229, %r225, %r228;
	add.s32 	%r230, %r226, %r229;
	mul.wide.s32 	%rd7, %r233, 4;
	add.s64 	%rd8, %rd2, %rd7;
	atom.global.add.u32 	%r231, [%rd8], %r230;
	add.s32 	%r233, %r233, %r7;
	setp.le.s32 	%p68, %r233, %r1;
	@%p68 bra 	$L__BB0_53;
$L__BB0_54:
	ret;

}


// ===== COMPILED SASS (sm_100) =====

	.target	sm_100

	.elftype	@"ET_EXEC"


//--------------------- .note.nv.tkinfo           --------------------------
	.section	.note.nv.tkinfo,"",@"SHT_NOTE"
	.sectionflags	@"SHF_NOTE_NV_TKINFO"
	.tkinfo
        /*0018*/ 	.word	0x00000002
        /*0030*/ 	.string	""
        /*0030*/ 	.string	"ptxas"
        /*0030*/ 	.string	"Cuda compilation tools, release 13.0, V13.0.88"
        /*0030*/ 	.string	"Build cuda_13.0.r13.0/compiler.36424714_0"
        /*0030*/ 	.string	"-arch sm_100 -m 64 "



//--------------------- .note.nv.cuinfo           --------------------------
	.section	.note.nv.cuinfo,"",@"SHT_NOTE"
	.sectionflags	@"SHF_NOTE_NV_CUINFO"
        /*0018*/ 	.short	0x0002
        /*001a*/ 	.short	0x0064
        /*001c*/ 	.short	0x0082
	.zero		2


//--------------------- .nv.info                  --------------------------
	.section	.nv.info,"",@"SHT_CUDA_INFO"
	.align	4


	//----- nvinfo : EIATTR_REGCOUNT
	.align		4
        /*0000*/ 	.byte	0x04, 0x2f
        /*0002*/ 	.short	(.L_1 - .L_0)
	.align		4
.L_0:
        /*0004*/ 	.word	index@(_Z16histogram_kernelPKcjPjii)
        /*0008*/ 	.word	0x00000020


	//----- nvinfo : EIATTR_FRAME_SIZE
	.align		4
.L_1:
        /*000c*/ 	.byte	0x04, 0x11
        /*000e*/ 	.short	(.L_3 - .L_2)
	.align		4
.L_2:
        /*0010*/ 	.word	index@(_Z16histogram_kernelPKcjPjii)
        /*0014*/ 	.word	0x00000000


	//----- nvinfo : EIATTR_MIN_STACK_SIZE
	.align		4
.L_3:
        /*0018*/ 	.byte	0x04, 0x12
        /*001a*/ 	.short	(.L_5 - .L_4)
	.align		4
.L_4:
        /*001c*/ 	.word	index@(_Z16histogram_kernelPKcjPjii)
        /*0020*/ 	.word	0x00000000
.L_5:


//--------------------- .nv.compat                --------------------------
	.section	.nv.compat,"",@"SHT_CUDA_COMPAT_INFO"
	.align	4
        /*0000*/ 	.byte	0x02, 0x09, 0x00, 0x00, 0x02, 0x02, 0x01, 0x00, 0x02, 0x05, 0x05, 0x00, 0x03, 0x07, 0x01, 0x01
        /*0010*/ 	.byte	0x02, 0x03, 0x00, 0x00, 0x02, 0x06, 0x01, 0x00, 0x04, 0x0b, 0x08, 0x00, 0x09, 0x00, 0x00, 0x00
        /*0020*/ 	.byte	0x00, 0x00, 0x00, 0x00


//--------------------- .nv.info._Z16histogram_kernelPKcjPjii --------------------------
	.section	.nv.info._Z16histogram_kernelPKcjPjii,"",@"SHT_CUDA_INFO"
	.sectionflags	@""
	.align	4


	//----- nvinfo : EIATTR_CUDA_API_VERSION
	.align		4
        /*0000*/ 	.byte	0x04, 0x37
        /*0002*/ 	.short	(.L_7 - .L_6)
.L_6:
        /*0004*/ 	.word	0x00000082


	//----- nvinfo : EIATTR_KPARAM_INFO
	.align		4
.L_7:
        /*0008*/ 	.byte	0x04, 0x17
        /*000a*/ 	.short	(.L_9 - .L_8)
.L_8:
        /*000c*/ 	.word	0x00000000
        /*0010*/ 	.short	0x0004
        /*0012*/ 	.short	0x001c
        /*0014*/ 	.byte	0x00, 0xf0, 0x11, 0x00


	//----- nvinfo : EIATTR_KPARAM_INFO
	.align		4
.L_9:
        /*0018*/ 	.byte	0x04, 0x17
        /*001a*/ 	.short	(.L_11 - .L_10)
.L_10:
        /*001c*/ 	.word	0x00000000
        /*0020*/ 	.short	0x0003
        /*0022*/ 	.short	0x0018
        /*0024*/ 	.byte	0x00, 0xf0, 0x11, 0x00


	//----- nvinfo : EIATTR_KPARAM_INFO
	.align		4
.L_11:
        /*0028*/ 	.byte	0x04, 0x17
        /*002a*/ 	.short	(.L_13 - .L_12)
.L_12:
        /*002c*/ 	.word	0x00000000
        /*0030*/ 	.short	0x0002
        /*0032*/ 	.short	0x0010
        /*0034*/ 	.byte	0x00, 0xf5, 0x21, 0x00


	//----- nvinfo : EIATTR_KPARAM_INFO
	.align		4
.L_13:
        /*0038*/ 	.byte	0x04, 0x17
        /*003a*/ 	.short	(.L_15 - .L_14)
.L_14:
        /*003c*/ 	.word	0x00000000
        /*0040*/ 	.short	0x0001
        /*0042*/ 	.short	0x0008
        /*0044*/ 	.byte	0x00, 0xf0, 0x11, 0x00


	//----- nvinfo : EIATTR_KPARAM_INFO
	.align		4
.L_15:
        /*0048*/ 	.byte	0x04, 0x17
        /*004a*/ 	.short	(.L_17 - .L_16)
.L_16:
        /*004c*/ 	.word	0x00000000
        /*0050*/ 	.short	0x0000
        /*0052*/ 	.short	0x0000
        /*0054*/ 	.byte	0x00, 0xf5, 0x21, 0x00


	//----- nvinfo : EIATTR_SPARSE_MMA_MASK
	.align		4
.L_17:
        /*0058*/ 	.byte	0x03, 0x50
        /*005a*/ 	.short	0x0000


	//----- nvinfo : EIATTR_MAXREG_COUNT
	.align		4
        /*005c*/ 	.byte	0x03, 0x1b
        /*005e*/ 	.short	0x00ff


	//----- nvinfo : EIATTR_NUM_BARRIERS
	.align		4
        /*0060*/ 	.byte	0x02, 0x4c
        /*0062*/ 	.byte	0x01
	.zero		1


	//----- nvinfo : EIATTR_MERCURY_ISA_VERSION
	.align		4
        /*0064*/ 	.byte	0x03, 0x5f
        /*0066*/ 	.short	0x0101


	//----- nvinfo : EIATTR_VRC_CTA_INIT_COUNT
	.align		4
        /*0068*/ 	.byte	0x02, 0x4a
	.zero		1
	.zero		1


	//----- nvinfo : EIATTR_EXIT_INSTR_OFFSETS
	.align		4
        /*006c*/ 	.byte	0x04, 0x1c
        /*006e*/ 	.short	(.L_19 - .L_18)


	//   ....[0]....
.L_18:
        /*0070*/ 	.word	0x000011f0


	//   ....[1]....
        /*0074*/ 	.word	0x00001420


	//----- nvinfo : EIATTR_CRS_STACK_SIZE
	.align		4
.L_19:
        /*0078*/ 	.byte	0x04, 0x1e
        /*007a*/ 	.short	(.L_21 - .L_20)
.L_20:
        /*007c*/ 	.word	0x00000000


	//----- nvinfo : EIATTR_CBANK_PARAM_SIZE
	.align		4
.L_21:
        /*0080*/ 	.byte	0x03, 0x19
        /*0082*/ 	.short	0x0020


	//----- nvinfo : EIATTR_PARAM_CBANK
	.align		4
        /*0084*/ 	.byte	0x04, 0x0a
        /*0086*/ 	.short	(.L_23 - .L_22)
	.align		4
.L_22:
        /*0088*/ 	.word	index@(.nv.constant0._Z16histogram_kernelPKcjPjii)
        /*008c*/ 	.short	0x0380
        /*008e*/ 	.short	0x0020


	//----- nvinfo : EIATTR_SW_WAR
	.align		4
.L_23:
        /*0090*/ 	.byte	0x04, 0x36
        /*0092*/ 	.short	(.L_25 - .L_24)
.L_24:
        /*0094*/ 	.word	0x00000008
.L_25:


//--------------------- .nv.callgraph             --------------------------
	.section	.nv.callgraph,"",@"SHT_CUDA_CALLGRAPH"
	.align	4
	.sectionentsize	8
	.align		4
        /*0000*/ 	.word	0x00000000
	.align		4
        /*0004*/ 	.word	0xffffffff
	.align		4
        /*0008*/ 	.word	0x00000000
	.align		4
        /*000c*/ 	.word	0xfffffffe
	.align		4
        /*0010*/ 	.word	0x00000000
	.align		4
        /*0014*/ 	.word	0xfffffffd
	.align		4
        /*0018*/ 	.word	0x00000000
	.align		4
        /*001c*/ 	.word	0xfffffffc


//--------------------- .text._Z16histogram_kernelPKcjPjii --------------------------
	.section	.text._Z16histogram_kernelPKcjPjii,"ax",@progbits
	.align	128
        .global         _Z16histogram_kernelPKcjPjii
        .type           _Z16histogram_kernelPKcjPjii,@function
        .size           _Z16histogram_kernelPKcjPjii,(.L_x_37 - _Z16histogram_kernelPKcjPjii)
        .other          _Z16histogram_kernelPKcjPjii,@"STO_CUDA_ENTRY STV_DEFAULT"
_Z16histogram_kernelPKcjPjii:
.text._Z16histogram_kernelPKcjPjii:
[----:B------:R-:W-:Y:S01]  /*0000*/  LDC R1, c[0x0][0x37c] ;  /* 0x0000df00ff017b82 */ /* 0x000fe20000000800 */
[----:B------:R-:W0:Y:S01]  /*0010*/  S2R R3, SR_TID.X ;  /* 0x0000000000037919 */ /* 0x000e220000002100 */
[----:B------:R-:W1:Y:S01]  /*0020*/  LDCU.64 UR6, c[0x0][0x398] ;  /* 0x00007300ff0677ac */ /* 0x000e620008000a00 */
[----:B------:R-:W-:Y:S01]  /*0030*/  BSSY.RECONVERGENT B0, `(.L_x_0) ;  /* 0x000000f000007945 */ /* 0x000fe20003800200 */
[----:B-1----:R-:W-:-:S04]  /*0040*/  UIADD3 UR10, UPT, UPT, UR7, -UR6, URZ ;  /* 0x80000006070a7290 */ /* 0x002fc8000fffe0ff */
[----:B------:R-:W-:-:S06]  /*0050*/  ULEA UR4, UR10, 0x20, 0x5 ;  /* 0x000000200a047891 */ /* 0x000fcc000f8e28ff */
[----:B0-----:R-:W-:-:S13]  /*0060*/  ISETP.GE.AND P0, PT, R3, UR4, PT ;  /* 0x0000000403007c0c */ /* 0x001fda000bf06270 */
[----:B------:R-:W-:Y:S05]  /*0070*/  @P0 BRA `(.L_x_1) ;  /* 0x0000000000280947 */ /* 0x000fea0003800000 */
[----:B------:R-:W0:Y:S01]  /*0080*/  S2R R5, SR_CgaCtaId ;  /* 0x0000000000057919 */ /* 0x000e220000008800 */
[----:B------:R-:W1:Y:S01]  /*0090*/  LDC R7, c[0x0][0x360] ;  /* 0x0000d800ff077b82 */ /* 0x000e620000000800 */
[----:B------:R-:W-:Y:S01]  /*00a0*/  MOV R2, 0x400 ;  /* 0x0000040000027802 */ /* 0x000fe20000000f00 */
[----:B------:R-:W-:-:S03]  /*00b0*/  IMAD.MOV.U32 R0, RZ, RZ, R3 ;  /* 0x000000ffff007224 */ /* 0x000fc600078e0003 */
[----:B0-----:R-:W-:-:S07]  /*00c0*/  LEA R5, R5, R2, 0x18 ;  /* 0x0000000205057211 */ /* 0x001fce00078ec0ff */
.L_x_2:
[----:B------:R-:W-:Y:S02]  /*00d0*/  IMAD R2, R0, 0x4, R5 ;  /* 0x0000000400027824 */ /* 0x000fe400078e0205 */
[----:B-1----:R-:W-:-:S03]  /*00e0*/  IMAD.IADD R0, R7, 0x1, R0 ;  /* 0x0000000107007824 */ /* 0x002fc600078e0200 */
[----:B------:R0:W-:Y:S02]  /*00f0*/  STS [R2], RZ ;  /* 0x000000ff02007388 */ /* 0x0001e40000000800 */
[----:B------:R-:W-:-:S13]  /*0100*/  ISETP.GE.AND P0, PT, R0, UR4, PT ;  /* 0x0000000400007c0c */ /* 0x000fda000bf06270 */
[----:B0-----:R-:W-:Y:S05]  /*0110*/  @!P0 BRA `(.L_x_2) ;  /* 0xfffffffc00ec8947 */ /* 0x001fea000383ffff */
.L_x_1:
[----:B------:R-:W-:Y:S05]  /*0120*/  BSYNC.RECONVERGENT B0 ;  /* 0x0000000000007941 */ /* 0x000fea0003800200 */
.L_x_0:
[----:B------:R-:W0:Y:S01]  /*0130*/  S2UR UR4, SR_CTAID.X ;  /* 0x00000000000479c3 */ /* 0x000e220000002500 */
[----:B------:R-:W1:Y:S01]  /*0140*/  LDCU UR11, c[0x0][0x388] ;  /* 0x00007100ff0b77ac */ /* 0x000e620008000800 */
[----:B------:R-:W-:Y:S01]  /*0150*/  BSSY.RECONVERGENT B0, `(.L_x_3) ;  /* 0x0000024000007945 */ /* 0x000fe20003800200 */
[----:B------:R-:W2:Y:S05]  /*0160*/  LDCU.64 UR8, c[0x0][0x380] ;  /* 0x00007000ff0877ac */ /* 0x000eaa0008000a00 */
[----:B------:R-:W0:Y:S02]  /*0170*/  LDC R0, c[0x0][0x360] ;  /* 0x0000d800ff007b82 */ /* 0x000e240000000800 */
[----:B0-----:R-:W-:-:S04]  /*0180*/  IMAD R6, R0, UR4, R3 ;  /* 0x0000000400067c24 */ /* 0x001fc8000f8e0203 */
[----:B------:R-:W-:-:S04]  /*0190*/  IMAD.SHL.U32 R6, R6, 0x10, RZ ;  /* 0x0000001006067824 */ /* 0x000fc800078e00ff */
[C---:B------:R-:W-:Y:S02]  /*01a0*/  VIADD R5, R6.reuse, 0x3 ;  /* 0x0000000306057836 */ /* 0x040fe40000000000 */
[C---:B------:R-:W-:Y:S02]  /*01b0*/  VIADD R4, R6.reuse, 0x2 ;  /* 0x0000000206047836 */ /* 0x040fe40000000000 */
[C---:B------:R-:W-:Y:S01]  /*01c0*/  VIADD R2, R6.reuse, 0x1 ;  /* 0x0000000106027836 */ /* 0x040fe20000000000 */
[----:B------:R-:W-:Y:S01]  /*01d0*/  BAR.SYNC.DEFER_BLOCKING 0x0 ;  /* 0x0000000000007b1d */ /* 0x000fe20000010000 */
[----:B-1----:R-:W-:Y:S01]  /*01e0*/  ISETP.GE.U32.AND P3, PT, R5, UR11, PT ;  /* 0x0000000b05007c0c */ /* 0x002fe2000bf66070 */
[----:B------:R-:W-:Y:S01]  /*01f0*/  VIADD R5, R6, 0x5 ;  /* 0x0000000506057836 */ /* 0x000fe20000000000 */
[----:B------:R-:W-:Y:S01]  /*0200*/  ISETP.GE.U32.AND P2, PT, R4, UR11, PT ;  /* 0x0000000b04007c0c */ /* 0x000fe2000bf46070 */
[C---:B------:R-:W-:Y:S01]  /*0210*/  VIADD R8, R6.reuse, 0x7 ;  /* 0x0000000706087836 */ /* 0x040fe20000000000 */
[----:B--2---:R-:W-:-:S02]  /*0220*/  IADD3 R4, P0, PT, R6, UR8, RZ ;  /* 0x0000000806047c10 */ /* 0x004fc4000ff1e0ff */
[----:B------:R-:W-:Y:S02]  /*0230*/  ISETP.GE.U32.AND P5, PT, R5, UR11, PT ;  /* 0x0000000b05007c0c */ /* 0x000fe4000bfa6070 */
[C---:B------:R-:W-:Y:S01]  /*0240*/  LEA.HI.X.SX32 R5, R6.reuse, UR9, 0x1, P0 ;  /* 0x0000000906057c11 */ /* 0x040fe200080f0eff */
[----:B------:R-:W0:Y:S01]  /*0250*/  LDCU.64 UR8, c[0x0][0x358] ;  /* 0x00006b00ff0877ac */ /* 0x000e220008000a00 */
[----:B------:R-:W-:Y:S02]  /*0260*/  ISETP.GE.U32.AND P0, PT, R6, UR11, PT ;  /* 0x0000000b06007c0c */ /* 0x000fe4000bf06070 */
[----:B------:R-:W-:Y:S01]  /*0270*/  ISETP.GE.U32.AND P1, PT, R2, UR11, PT ;  /* 0x0000000b02007c0c */ /* 0x000fe2000bf26070 */
[----:B------:R-:W-:-:S05]  /*0280*/  VIADD R2, R6, 0x4 ;  /* 0x0000000406027836 */ /* 0x000fca0000000000 */
[----:B------:R-:W-:Y:S01]  /*0290*/  ISETP.GE.U32.AND P4, PT, R2, UR11, PT ;  /* 0x0000000b02007c0c */ /* 0x000fe2000bf86070 */
[----:B------:R-:W-:-:S05]  /*02a0*/  VIADD R2, R6, 0x6 ;  /* 0x0000000606027836 */ /* 0x000fca0000000000 */
[----:B------:R-:W-:Y:S02]  /*02b0*/  ISETP.GE.U32.AND P6, PT, R2, UR11, PT ;  /* 0x0000000b02007c0c */ /* 0x000fe4000bfc6070 */
[----:B------:R-:W-:Y:S01]  /*02c0*/  LOP3.LUT R2, R3, 0x1f, RZ, 0xc0, !PT ;  /* 0x0000001f03027812 */ /* 0x000fe200078ec0ff */
[----:B0-----:R-:W-:Y:S10]  /*02d0*/  @P0 BRA `(.L_x_4) ;  /* 0x00000000002c0947 */ /* 0x001ff40003800000 */
[----:B------:R-:W2:Y:S02]  /*02e0*/  LDG.E.U8 R7, desc[UR8][R4.64] ;  /* 0x0000000804077981 */ /* 0x000ea4000c1e1100 */
[----:B--2---:R-:W-:-:S04]  /*02f0*/  ISETP.GT.AND P0, PT, R7, UR7, PT ;  /* 0x0000000707007c0c */ /* 0x004fc8000bf04270 */
[----:B------:R-:W-:-:S13]  /*0300*/  ISETP.LT.OR P0, PT, R7, UR6, P0 ;  /* 0x0000000607007c0c */ /* 0x000fda0008701670 */
[----:B------:R-:W-:Y:S05]  /*0310*/  @P0 BRA `(.L_x_4) ;  /* 0x00000000001c0947 */ /* 0x000fea0003800000 */
[----:B------:R-:W0:Y:S01]  /*0320*/  S2UR UR5, SR_CgaCtaId ;  /* 0x00000000000579c3 */ /* 0x000e220000008800 */
[----:B------:R-:W-:Y:S01]  /*0330*/  VIADD R7, R7, -UR6 ;  /* 0x8000000607077c36 */ /* 0x000fe20008000000 */
[----:B------:R-:W-:-:S03]  /*0340*/  UMOV UR4, 0x400 ;  /* 0x0000040000047882 */ /* 0x000fc60000000000 */
[----:B------:R-:W-:Y:S01]  /*0350*/  IMAD R7, R7, 0x20, R2 ;  /* 0x0000002007077824 */ /* 0x000fe200078e0202 */
[----:B0-----:R-:W-:-:S06]  /*0360*/  ULEA UR4, UR5, UR4, 0x18 ;  /* 0x0000000405047291 */ /* 0x001fcc000f8ec0ff */
[----:B------:R-:W-:-:S05]  /*0370*/  LEA R7, R7, UR4, 0x2 ;  /* 0x0000000407077c11 */ /* 0x000fca000f8e10ff */
[----:B------:R0:W-:Y:S02]  /*0380*/  ATOMS.POPC.INC.32 RZ, [R7+URZ] ;  /* 0x0000000007ff7f8c */ /* 0x0001e4000d8000ff */
.L_x_4:
[----:B------:R-:W-:Y:S05]  /*0390*/  BSYNC.RECONVERGENT B0 ;  /* 0x0000000000007941 */ /* 0x000fea0003800200 */
.L_x_3:
[----:B------:R-:W-:Y:S01]  /*03a0*/  BSSY.RECONVERGENT B0, `(.L_x_5) ;  /* 0x000000f000007945 */ /* 0x000fe20003800200 */
[----:B------:R-:W-:Y:S01]  /*03b0*/  ISETP.GE.U32.AND P0, PT, R8, UR11, PT ;  /* 0x0000000b08007c0c */ /* 0x000fe2000bf06070 */
[----:B------:R-:W-:Y:S02]  /*03c0*/  VIADD R8, R6, 0x8 ;  /* 0x0000000806087836 */ /* 0x000fe40000000000 */
[----:B------:R-:W-:Y:S10]  /*03d0*/  @P1 BRA `(.L_x_6) ;  /* 0x00000000002c1947 */ /* 0x000ff40003800000 */
[----:B0-----:R-:W2:Y:S02]  /*03e0*/  LDG.E.U8 R7, desc[UR8][R4.64+0x1] ;  /* 0x0000010804077981 */ /* 0x001ea4000c1e1100 */
        /* <DEDUP_REMOVED lines=10> */
.L_x_6:
[----:B------:R-:W-:Y:S05]  /*0490*/  BSYNC.RECONVERGENT B0 ;  /* 0x0000000000007941 */ /* 0x000fea0003800200 */
.L_x_5:
[----:B------:R-:W-:Y:S01]  /*04a0*/  BSSY.RECONVERGENT B0, `(.L_x_7) ;  /* 0x000000f000007945 */ /* 0x000fe20003800200 */
[----:B------:R-:W-:Y:S01]  /*04b0*/  ISETP.GE.U32.AND P1, PT, R8, UR11, PT ;  /* 0x0000000b08007c0c */ /* 0x000fe2000bf26070 */
[----:B------:R-:W-:Y:S02]  /*04c0*/  VIADD R8, R6, 0x9 ;  /* 0x0000000906087836 */ /* 0x000fe40000000000 */
[----:B------:R-:W-:Y:S10]  /*04d0*/  @P2 BRA `(.L_x_8) ;  /* 0x00000000002c2947 */ /* 0x000ff40003800000 */
[----:B01----:R-:W2:Y:S02]  /*04e0*/  LDG.E.U8 R7, desc[UR8][R4.64+0x2] ;  /* 0x0000020804077981 */ /* 0x003ea4000c1e1100 */
        /* <DEDUP_REMOVED lines=10> */
.L_x_8:
[----:B------:R-:W-:Y:S05]  /*0590*/  BSYNC.RECONVERGENT B0 ;  /* 0x0000000000007941 */ /* 0x000fea0003800200 */
.L_x_7:
[----:B------:R-:W-:Y:S01]  /*05a0*/  BSSY.RECONVERGENT B0, `(.L_x_9) ;  /* 0x000000f000007945 */ /* 0x000fe20003800200 */
[----:B------:R-:W-:Y:S01]  /*05b0*/  ISETP.GE.U32.AND P2, PT, R8, UR11, PT ;  /* 0x0000000b08007c0c */ /* 0x000fe2000bf46070 */
[----:B------:R-:W-:Y:S02]  /*05c0*/  VIADD R8, R6, 0xa ;  /* 0x0000000a06087836 */ /* 0x000fe40000000000 */
[----:B------:R-:W-:Y:S10]  /*05d0*/  @P3 BRA `(.L_x_10) ;  /* 0x00000000002c3947 */ /* 0x000ff40003800000 */
[----:B012---:R-:W2:Y:S02]  /*05e0*/  LDG.E.U8 R7, desc[UR8][R4.64+0x3] ;  /* 0x0000030804077981 */ /* 0x007ea4000c1e1100 */
        /* <DEDUP_REMOVED lines=10> */
.L_x_10:
[----:B------:R-:W-:Y:S05]  /*0690*/  BSYNC.RECONVERGENT B0 ;  /* 0x0000000000007941 */ /* 0x000fea0003800200 */
.L_x_9:
[----:B------:R-:W-:Y:S01]  /*06a0*/  BSSY.RECONVERGENT B0, `(.L_x_11) ;  /* 0x000000f000007945 */ /* 0x000fe20003800200 */
[----:B------:R-:W-:Y:S01]  /*06b0*/  ISETP.GE.U32.AND P3, PT, R8, UR11, PT ;  /* 0x0000000b08007c0c */ /* 0x000fe2000bf66070 */
[----:B------:R-:W-:Y:S02]  /*06c0*/  VIADD R8, R6, 0xb ;  /* 0x0000000b06087836 */ /* 0x000fe40000000000 */
[----:B------:R-:W-:Y:S10]  /*06d0*/  @P4 BRA `(.L_x_12) ;  /* 0x00000000002c4947 */ /* 0x000ff40003800000 */
[----:B0123--:R-:W2:Y:S02]  /*06e0*/  LDG.E.U8 R7, desc[UR8][R4.64+0x4] ;  /* 0x0000040804077981 */ /* 0x00fea4000c1e1100 */
        /* <DEDUP_REMOVED lines=10> */
.L_x_12:
[----:B------:R-:W-:Y:S05]  /*0790*/  BSYNC.RECONVERGENT B0 ;  /* 0x0000000000007941 */ /* 0x000fea0003800200 */
.L_x_11:
[----:B------:R-:W-:Y:S01]  /*07a0*/  BSSY.RECONVERGENT B0, `(.L_x_13) ;  /* 0x000000f000007945 */ /* 0x000fe20003800200 */
[----:B------:R-:W-:Y:S01]  /*07b0*/  ISETP.GE.U32.AND P4, PT, R8, UR11, PT ;  /* 0x0000000b08007c0c */ /* 0x000fe2000bf86070 */
[----:B------:R-:W-:Y:S02]  /*07c0*/  VIADD R8, R6, 0xc ;  /* 0x0000000c06087836 */ /* 0x000fe40000000000 */
[----:B------:R-:W-:Y:S10]  /*07d0*/  @P5 BRA `(.L_x_14) ;  /* 0x00000000002c5947 */ /* 0x000ff40003800000 */
[----:B01234-:R-:W2:Y:S02]  /*07e0*/  LDG.E.U8 R7, desc[UR8][R4.64+0x5] ;  /* 0x0000050804077981 */ /* 0x01fea4000c1e1100 */
        /* <DEDUP_REMOVED lines=10> */
.L_x_14:
[----:B------:R-:W-:Y:S05]  /*0890*/  BSYNC.RECONVERGENT B0 ;  /* 0x0000000000007941 */ /* 0x000fea0003800200 */
.L_x_13:
        /* <DEDUP_REMOVED lines=15> */
.L_x_16:
[----:B------:R-:W-:Y:S05]  /*0990*/  BSYNC.RECONVERGENT B0 ;  /* 0x0000000000007941 */ /* 0x000fea0003800200 */
.L_x_15:
        /* <DEDUP_REMOVED lines=15> */
.L_x_18:
[----:B------:R-:W-:Y:S05]  /*0a90*/  BSYNC.RECONVERGENT B0 ;  /* 0x0000000000007941 */ /* 0x000fea0003800200 */
.L_x_17:
        /* <DEDUP_REMOVED lines=15> */
.L_x_20:
[----:B------:R-:W-:Y:S05]  /*0b90*/  BSYNC.RECONVERGENT B0 ;  /* 0x0000000000007941 */ /* 0x000fea0003800200 */
.L_x_19:
[----:B------:R-:W-:Y:S01]  /*0ba0*/  BSSY.RECONVERGENT B0, `(.L_x_21) ;  /* 0x000000e000007945 */ /* 0x000fe20003800200 */
[----:B------:R-:W-:-:S03]  /*0bb0*/  ISETP.GE.U32.AND P1, PT, R8, UR11, PT ;  /* 0x0000000b08007c0c */ /* 0x000fc6000bf26070 */
        /* <DEDUP_REMOVED lines=12> */
.L_x_22:
[----:B------:R-:W-:Y:S05]  /*0c80*/  BSYNC.RECONVERGENT B0 ;  /* 0x0000000000007941 */ /* 0x000fea0003800200 */
.L_x_21:
[----:B------:R-:W-:Y:S01]  /*0c90*/  BSSY.RECONVERGENT B0, `(.L_x_23) ;  /* 0x000000e000007945 */ /* 0x000fe20003800200 */
[----:B------:R-:W-:-:S03]  /*0ca0*/  ISETP.GT.AND P2, PT, R3, UR10, PT ;  /* 0x0000000a03007c0c */ /* 0x000fc6000bf44270 */
        /* <DEDUP_REMOVED lines=12> */
.L_x_24:
[----:B------:R-:W-:Y:S05]  /*0d70*/  BSYNC.RECONVERGENT B0 ;  /* 0x0000000000007941 */ /* 0x000fea0003800200 */
.L_x_23:
[----:B------:R-:W-:Y:S04]  /*0d80*/  BSSY.RECONVERGENT B0, `(.L_x_25) ;  /* 0x000000d000007945 */ /* 0x000fe80003800200 */
[----:B------:R-:W-:Y:S05]  /*0d90*/  @P4 BRA `(.L_x_26) ;  /* 0x00000000002c4947 */ /* 0x000fea0003800000 */
        /* <DEDUP_REMOVED lines=11> */
.L_x_26:
[----:B------:R-:W-:Y:S05]  /*0e50*/  BSYNC.RECONVERGENT B0 ;  /* 0x0000000000007941 */ /* 0x000fea0003800200 */
.L_x_25:
        /* <DEDUP_REMOVED lines=13> */
.L_x_28:
[----:B------:R-:W-:Y:S05]  /*0f30*/  BSYNC.RECONVERGENT B0 ;  /* 0x0000000000007941 */ /* 0x000fea0003800200 */
.L_x_27:
        /* <DEDUP_REMOVED lines=13> */
.L_x_30:
[----:B------:R-:W-:Y:S05]  /*1010*/  BSYNC.RECONVERGENT B0 ;  /* 0x0000000000007941 */ /* 0x000fea0003800200 */
.L_x_29:
        /* <DEDUP_REMOVED lines=13> */
.L_x_32:
[----:B------:R-:W-:Y:S05]  /*10f0*/  BSYNC.RECONVERGENT B0 ;  /* 0x0000000000007941 */ /* 0x000fea0003800200 */
.L_x_31:
[----:B------:R-:W-:Y:S04]  /*1100*/  BSSY.RECONVERGENT B0, `(.L_x_33) ;  /* 0x000000d000007945 */ /* 0x000fe80003800200 */
[----:B------:R-:W-:Y:S05]  /*1110*/  @P1 BRA `(.L_x_34) ;  /* 0x00000000002c1947 */ /* 0x000fea0003800000 */
[----:B------:R-:W5:Y:S02]  /*1120*/  LDG.E.U8 R5, desc[UR8][R4.64+0xf] ;  /* 0x00000f0804057981 */ /* 0x000f64000c1e1100 */
[----:B-----5:R-:W-:-:S04]  /*1130*/  ISETP.GT.AND P0, PT, R5, UR7, PT ;  /* 0x0000000705007c0c */ /* 0x020fc8000bf04270 */
[----:B------:R-:W-:-:S13]  /*1140*/  ISETP.LT.OR P0, PT, R5, UR6, P0 ;  /* 0x0000000605007c0c */ /* 0x000fda0008701670 */
[----:B------:R-:W-:Y:S05]  /*1150*/  @P0 BRA `(.L_x_34) ;  /* 0x00000000001c0947 */ /* 0x000fea0003800000 */
[----:B------:R-:W5:Y:S01]  /*1160*/  S2UR UR5, SR_CgaCtaId ;  /* 0x00000000000579c3 */ /* 0x000f620000008800 */
[----:B------:R-:W-:Y:S01]  /*1170*/  VIADD R5, R5, -UR6 ;  /* 0x8000000605057c36 */ /* 0x000fe20008000000 */
[----:B------:R-:W-:-:S03]  /*1180*/  UMOV UR4, 0x400 ;  /* 0x0000040000047882 */ /* 0x000fc60000000000 */
[----:B------:R-:W-:Y:S01]  /*1190*/  IMAD R2, R5, 0x20, R2 ;  /* 0x0000002005027824 */ /* 0x000fe200078e0202 */
[----:B-----5:R-:W-:-:S06]  /*11a0*/  ULEA UR4, UR5, UR4, 0x18 ;  /* 0x0000000405047291 */ /* 0x020fcc000f8ec0ff */
[----:B------:R-:W-:-:S05]  /*11b0*/  LEA R2, R2, UR4, 0x2 ;  /* 0x0000000402027c11 */ /* 0x000fca000f8e10ff */
[----:B------:R0:W-:Y:S02]  /*11c0*/  ATOMS.POPC.INC.32 RZ, [R2+URZ] ;  /* 0x0000000002ff7f8c */ /* 0x0001e4000d8000ff */
.L_x_34:
[----:B------:R-:W-:Y:S05]  /*11d0*/  BSYNC.RECONVERGENT B0 ;  /* 0x0000000000007941 */ /* 0x000fea0003800200 */
.L_x_33:
[----:B------:R-:W-:Y:S06]  /*11e0*/  BAR.SYNC.DEFER_BLOCKING 0x0 ;  /* 0x0000000000007b1d */ /* 0x000fec0000010000 */
[----:B------:R-:W-:Y:S05]  /*11f0*/  @P2 EXIT ;  /* 0x000000000000294d */ /* 0x000fea0003800000 */
[----:B------:R-:W5:Y:S01]  /*1200*/  S2UR UR5, SR_CgaCtaId ;  /* 0x00000000000579c3 */ /* 0x000f620000008800 */
[----:B------:R-:W-:-:S07]  /*1210*/  UMOV UR4, 0x400 ;  /* 0x0000040000047882 */ /* 0x000fce0000000000 */
[----:B------:R-:W0:Y:S01]  /*1220*/  LDC.64 R28, c[0x0][0x390] ;  /* 0x0000e400ff1c7b82 */ /* 0x000e220000000a00 */
[----:B-----5:R-:W-:-:S12]  /*1230*/  ULEA UR4, UR5, UR4, 0x18 ;  /* 0x0000000405047291 */ /* 0x020fd8000f8ec0ff */
.L_x_35:
[----:B0-----:R-:W-:-:S05]  /*1240*/  LEA R2, R3, UR4, 0x7 ;  /* 0x0000000403027c11 */ /* 0x001fca000f8e38ff */
[----:B------:R-:W0:Y:S04]  /*1250*/  LDS.128 R16, [R2] ;  /* 0x0000000002107984 */ /* 0x000e280000000c00 */
[----:B------:R-:W5:Y:S04]  /*1260*/  LDS.128 R20, [R2+0x10] ;  /* 0x0000100002147984 */ /* 0x000f680000000c00 */
[----:B-1234-:R-:W1:Y:S04]  /*1270*/  LDS.128 R4, [R2+0x20] ;  /* 0x0000200002047984 */ /* 0x01ee680000000c00 */
[----:B------:R-:W2:Y:S04]  /*1280*/  LDS.128 R8, [R2+0x30] ;  /* 0x0000300002087984 */ /* 0x000ea80000000c00 */
[----:B------:R-:W3:Y:S04]  /*1290*/  LDS.128 R12, [R2+0x40] ;  /* 0x00004000020c7984 */ /* 0x000ee80000000c00 */
[----:B------:R-:W-:Y:S01]  /*12a0*/  LDS.128 R24, [R2+0x70] ;  /* 0x0000700002187984 */ /* 0x000fe20000000c00 */
[----:B0-----:R-:W-:-:S04]  /*12b0*/  IADD3 R16, PT, PT, R18, R17, R16 ;  /* 0x0000001112107210 */ /* 0x001fc80007ffe010 */
[----:B-----5:R-:W-:Y:S02]  /*12c0*/  IADD3 R20, PT, PT, R20, R19, R16 ;  /* 0x0000001314147210 */ /* 0x020fe40007ffe010 */
[----:B------:R-:W0:Y:S02]  /*12d0*/  LDS.128 R16, [R2+0x50] ;  /* 0x0000500002107984 */ /* 0x000e240000000c00 */
[----:B------:R-:W-:-:S04]  /*12e0*/  IADD3 R20, PT, PT, R22, R21, R20 ;  /* 0x0000001516147210 */ /* 0x000fc80007ffe014 */
[----:B-1----:R-:W-:Y:S02]  /*12f0*/  IADD3 R4, PT, PT, R4, R23, R20 ;  /* 0x0000001704047210 */ /* 0x002fe40007ffe014 */
[----:B------:R-:W1:Y:S02]  /*1300*/  LDS.128 R20, [R2+0x60] ;  /* 0x0000600002147984 */ /* 0x000e640000000c00 */
[----:B------:R-:W-:-:S04]  /*1310*/  IADD3 R4, PT, PT, R6, R5, R4 ;  /* 0x0000000506047210 */ /* 0x000fc80007ffe004 */
[----:B--2---:R-:W-:-:S04]  /*1320*/  IADD3 R4, PT, PT, R8, R7, R4 ;  /* 0x0000000708047210 */ /* 0x004fc80007ffe004 */
[----:B------:R-:W-:-:S04]  /*1330*/  IADD3 R4, PT, PT, R10, R9, R4 ;  /* 0x000000090a047210 */ /* 0x000fc80007ffe004 */
[----:B---3--:R-:W-:-:S04]  /*1340*/  IADD3 R4, PT, PT, R12, R11, R4 ;  /* 0x0000000b0c047210 */ /* 0x008fc80007ffe004 */
[----:B------:R-:W-:-:S04]  /*1350*/  IADD3 R4, PT, PT, R14, R13, R4 ;  /* 0x0000000d0e047210 */ /* 0x000fc80007ffe004 */
[----:B0-----:R-:W-:-:S04]  /*1360*/  IADD3 R4, PT, PT, R16, R15, R4 ;  /* 0x0000000f10047210 */ /* 0x001fc80007ffe004 */
[----:B------:R-:W-:-:S04]  /*1370*/  IADD3 R4, PT, PT, R18, R17, R4 ;  /* 0x0000001112047210 */ /* 0x000fc80007ffe004 */
[----:B-1----:R-:W-:-:S04]  /*1380*/  IADD3 R4, PT, PT, R20, R19, R4 ;  /* 0x0000001314047210 */ /* 0x002fc80007ffe004 */
[----:B------:R-:W-:-:S04]  /*1390*/  IADD3 R4, PT, PT, R22, R21, R4 ;  /* 0x0000001516047210 */ /* 0x000fc80007ffe004 */
[----:B------:R-:W-:-:S04]  /*13a0*/  IADD3 R4, PT, PT, R24, R23, R4 ;  /* 0x0000001718047210 */ /* 0x000fc80007ffe004 */
[----:B------:R-:W-:Y:S01]  /*13b0*/  IADD3 R26, PT, PT, R26, R25, R4 ;  /* 0x000000191a1a7210 */ /* 0x000fe20007ffe004 */
[----:B------:R-:W-:-:S04]  /*13c0*/  IMAD.WIDE R4, R3, 0x4, R28 ;  /* 0x0000000403047825 */ /* 0x000fc800078e021c */
[----:B------:R-:W-:Y:S02]  /*13d0*/  IMAD.IADD R3, R0, 0x1, R3 ;  /* 0x0000000100037824 */ /* 0x000fe400078e0203 */
[----:B------:R-:W-:-:S03]  /*13e0*/  IMAD.IADD R27, R27, 0x1, R26 ;  /* 0x000000011b1b7824 */ /* 0x000fc600078e021a */
[----:B------:R-:W-:Y:S02]  /*13f0*/  ISETP.GT.AND P0, PT, R3, UR10, PT ;  /* 0x0000000a03007c0c */ /* 0x000fe4000bf04270 */
[----:B------:R0:W-:Y:S11]  /*1400*/  REDG.E.ADD.STRONG.GPU desc[UR8][R4.64], R27 ;  /* 0x0000001b0400798e */ /* 0x0001f6000c12e108 */
[----:B------:R-:W-:Y:S05]  /*1410*/  @!P0 BRA `(.L_x_35) ;  /* 0xfffffffc00888947 */ /* 0x000fea000383ffff */
[----:B------:R-:W-:Y:S05]  /*1420*/  EXIT ;  /* 0x000000000000794d */ /* 0x000fea0003800000 */
.L_x_36:
[----:B------:R-:W-:-:S00]  /*1430*/  BRA `(.L_x_36) ;  /* 0xfffffffc00fc7947 */ /* 0x000fc0000383ffff */
[----:B------:R-:W-:-:S00]  /*1440*/  NOP ;  /* 0x0000000000007918 */ /* 0x000fc00000000000 */
        /* <DEDUP_REMOVED lines=11> */
.L_x_37:


//--------------------- .nv.shared._Z16histogram_kernelPKcjPjii --------------------------
	.section	.nv.shared._Z16histogram_kernelPKcjPjii,"aw",@nobits
	.sectionflags	@""
	.align	16
	.zero		1024


//--------------------- .nv.shared.reserved.0     --------------------------
	.section	.nv.shared.reserved.0,"aw",@nobits
	.weak		__nv_reservedSMEM_offset_0_alias
	.size		__nv_reservedSMEM_offset_0_alias, 0, 64
	.other		__nv_reservedSMEM_offset_0_alias,@"STO_CUDA_RESERVED_SHARED STV_DEFAULT"
__nv_reservedSMEM_offset_0_alias:
	.zero		0
	.zero		64


//--------------------- .nv.constant0._Z16histogram_kernelPKcjPjii --------------------------
	.section	.nv.constant0._Z16histogram_kernelPKcjPjii,"a",@progbits
	.sectionflags	@""
	.align	4
.nv.constant0._Z16histogram_kernelPKcjPjii:
	.zero		928


//--------------------- SYMBOLS --------------------------

	.type		.nv.reservedSmem.offset0,@object
	.size		.nv.reservedSmem.offset0,0x4
	.type		.nv.reservedSmem.cap,@object
	.size		.nv.reservedSmem.cap,0x4
